//
// Generated by NVIDIA NVVM Compiler
//
// Compiler Build ID: CL-36424714
// Cuda compilation tools, release 13.0, V13.0.88
// Based on NVVM 20.0.0
//

.version 9.0
.target sm_100
.address_size 64

	// .globl	_Z13matrixMulCUDAPfS_S_i

.visible .entry _Z13matrixMulCUDAPfS_S_i(
	.param .u64 .ptr .align 1 _Z13matrixMulCUDAPfS_S_i_param_0,
	.param .u64 .ptr .align 1 _Z13matrixMulCUDAPfS_S_i_param_1,
	.param .u64 .ptr .align 1 _Z13matrixMulCUDAPfS_S_i_param_2,
	.param .u32 _Z13matrixMulCUDAPfS_S_i_param_3
)
{
	.reg .pred 	%p<10>;
	.reg .b32 	%r<40>;
	.reg .b32 	%f<67>;
	.reg .b64 	%rd<67>;

	ld.param.u64 	%rd14, [_Z13matrixMulCUDAPfS_S_i_param_0];
	ld.param.u64 	%rd15, [_Z13matrixMulCUDAPfS_S_i_param_1];
	ld.param.u32 	%r18, [_Z13matrixMulCUDAPfS_S_i_param_3];
	cvta.to.global.u64 	%rd1, %rd15;
	cvta.to.global.u64 	%rd2, %rd14;
	mov.u32 	%r19, %ctaid.y;
	mov.u32 	%r20, %ntid.y;
	mov.u32 	%r21, %tid.y;
	mad.lo.s32 	%r1, %r19, %r20, %r21;
	mov.u32 	%r22, %ctaid.x;
	mov.u32 	%r23, %ntid.x;
	mov.u32 	%r24, %tid.x;
	mad.lo.s32 	%r2, %r22, %r23, %r24;
	max.s32 	%r25, %r1, %r2;
	setp.ge.s32 	%p1, %r25, %r18;
	@%p1 bra 	$L__BB0_13;
	mul.lo.s32 	%r3, %r18, %r1;
	and.b32  	%r4, %r18, 7;
	setp.lt.u32 	%p2, %r18, 8;
	mov.f32 	%f66, 0f00000000;
	mov.b32 	%r38, 0;
	@%p2 bra 	$L__BB0_4;
	and.b32  	%r38, %r18, 2147483640;
	neg.s32 	%r36, %r38;
	mul.wide.s32 	%rd16, %r18, 4;
	add.s64 	%rd3, %rd1, %rd16;
	shl.b32 	%r7, %r18, 3;
	mul.wide.s32 	%rd17, %r18, 8;
	add.s64 	%rd4, %rd1, %rd17;
	mul.wide.s32 	%rd18, %r18, 12;
	add.s64 	%rd5, %rd1, %rd18;
	mul.wide.s32 	%rd19, %r18, 16;
	add.s64 	%rd6, %rd1, %rd19;
	mul.wide.s32 	%rd20, %r18, 20;
	add.s64 	%rd7, %rd1, %rd20;
	mul.wide.s32 	%rd21, %r18, 24;
	add.s64 	%rd8, %rd1, %rd21;
	mul.wide.s32 	%rd22, %r18, 28;
	add.s64 	%rd9, %rd1, %rd22;
	mul.wide.u32 	%rd23, %r3, 4;
	add.s64 	%rd24, %rd23, %rd2;
	add.s64 	%rd66, %rd24, 16;
	mov.f32 	%f66, 0f00000000;
	mov.u32 	%r35, %r2;
$L__BB0_3:
	.pragma "nounroll";
	mul.wide.s32 	%rd25, %r35, 4;
	add.s64 	%rd26, %rd3, %rd25;
	add.s64 	%rd27, %rd4, %rd25;
	add.s64 	%rd28, %rd5, %rd25;
	add.s64 	%rd29, %rd6, %rd25;
	add.s64 	%rd30, %rd7, %rd25;
	add.s64 	%rd31, %rd8, %rd25;
	add.s64 	%rd32, %rd9, %rd25;
	add.s64 	%rd33, %rd1, %rd25;
	ld.global.f32 	%f16, [%rd66+-16];
	ld.global.f32 	%f17, [%rd33];
	fma.rn.f32 	%f18, %f16, %f17, %f66;
	ld.global.f32 	%f19, [%rd66+-12];
	ld.global.f32 	%f20, [%rd26];
	fma.rn.f32 	%f21, %f19, %f20, %f18;
	ld.global.f32 	%f22, [%rd66+-8];
	ld.global.f32 	%f23, [%rd27];
	fma.rn.f32 	%f24, %f22, %f23, %f21;
	ld.global.f32 	%f25, [%rd66+-4];
	ld.global.f32 	%f26, [%rd28];
	fma.rn.f32 	%f27, %f25, %f26, %f24;
	ld.global.f32 	%f28, [%rd66];
	ld.global.f32 	%f29, [%rd29];
	fma.rn.f32 	%f30, %f28, %f29, %f27;
	ld.global.f32 	%f31, [%rd66+4];
	ld.global.f32 	%f32, [%rd30];
	fma.rn.f32 	%f33, %f31, %f32, %f30;
	ld.global.f32 	%f34, [%rd66+8];
	ld.global.f32 	%f35, [%rd31];
	fma.rn.f32 	%f36, %f34, %f35, %f33;
	ld.global.f32 	%f37, [%rd66+12];
	ld.global.f32 	%f38, [%rd32];
	fma.rn.f32 	%f66, %f37, %f38, %f36;
	add.s32 	%r36, %r36, 8;
	add.s32 	%r35, %r35, %r7;
	add.s64 	%rd66, %rd66, 32;
	setp.ne.s32 	%p3, %r36, 0;
	@%p3 bra 	$L__BB0_3;
$L__BB0_4:
	setp.eq.s32 	%p4, %r4, 0;
	@%p4 bra 	$L__BB0_12;
	and.b32  	%r13, %r18, 3;
	setp.lt.u32 	%p5, %r4, 4;
	@%p5 bra 	$L__BB0_7;
	add.s32 	%r27, %r38, %r3;
	mul.wide.u32 	%rd34, %r27, 4;
	add.s64 	%rd35, %rd2, %rd34;
	ld.global.f32 	%f40, [%rd35];
	mad.lo.s32 	%r28, %r38, %r18, %r2;
	mul.wide.s32 	%rd36, %r28, 4;
	add.s64 	%rd37, %rd1, %rd36;
	ld.global.f32 	%f41, [%rd37];
	fma.rn.f32 	%f42, %f40, %f41, %f66;
	cvt.u64.u32 	%rd38, %r3;
	cvt.u64.u32 	%rd39, %r38;
	add.s64 	%rd40, %rd39, %rd38;
	shl.b64 	%rd41, %rd40, 2;
	add.s64 	%rd42, %rd2, %rd41;
	ld.global.f32 	%f43, [%rd42+4];
	mul.wide.s32 	%rd43, %r18, 4;
	add.s64 	%rd44, %rd37, %rd43;
	ld.global.f32 	%f44, [%rd44];
	fma.rn.f32 	%f45, %f43, %f44, %f42;
	ld.global.f32 	%f46, [%rd42+8];
	add.s64 	%rd45, %rd44, %rd43;
	ld.global.f32 	%f47, [%rd45];
	fma.rn.f32 	%f48, %f46, %f47, %f45;
	ld.global.f32 	%f49, [%rd42+12];
	add.s64 	%rd46, %rd45, %rd43;
	ld.global.f32 	%f50, [%rd46];
	fma.rn.f32 	%f66, %f49, %f50, %f48;
	add.s32 	%r38, %r38, 4;
$L__BB0_7:
	setp.eq.s32 	%p6, %r13, 0;
	@%p6 bra 	$L__BB0_12;
	setp.eq.s32 	%p7, %r13, 1;
	@%p7 bra 	$L__BB0_10;
	add.s32 	%r29, %r38, %r3;
	mul.wide.u32 	%rd47, %r29, 4;
	add.s64 	%rd48, %rd2, %rd47;
	ld.global.f32 	%f52, [%rd48];
	mad.lo.s32 	%r30, %r38, %r18, %r2;
	mul.wide.s32 	%rd49, %r30, 4;
	add.s64 	%rd50, %rd1, %rd49;
	ld.global.f32 	%f53, [%rd50];
	fma.rn.f32 	%f54, %f52, %f53, %f66;
	cvt.u64.u32 	%rd51, %r3;
	cvt.u64.u32 	%rd52, %r38;
	add.s64 	%rd53, %rd52, %rd51;
	shl.b64 	%rd54, %rd53, 2;
	add.s64 	%rd55, %rd2, %rd54;
	ld.global.f32 	%f55, [%rd55+4];
	mul.wide.s32 	%rd56, %r18, 4;
	add.s64 	%rd57, %rd50, %rd56;
	ld.global.f32 	%f56, [%rd57];
	fma.rn.f32 	%f66, %f55, %f56, %f54;
	add.s32 	%r38, %r38, 2;
$L__BB0_10:
	and.b32  	%r31, %r18, 1;
	setp.eq.b32 	%p8, %r31, 1;
	not.pred 	%p9, %p8;
	@%p9 bra 	$L__BB0_12;
	add.s32 	%r32, %r38, %r3;
	mul.wide.u32 	%rd58, %r32, 4;
	add.s64 	%rd59, %rd2, %rd58;
	ld.global.f32 	%f57, [%rd59];
	mad.lo.s32 	%r33, %r38, %r18, %r2;
	mul.wide.s32 	%rd60, %r33, 4;
	add.s64 	%rd61, %rd1, %rd60;
	ld.global.f32 	%f58, [%rd61];
	fma.rn.f32 	%f66, %f57, %f58, %f66;
$L__BB0_12:
	ld.param.u64 	%rd65, [_Z13matrixMulCUDAPfS_S_i_param_2];
	add.s32 	%r34, %r3, %r2;
	cvta.to.global.u64 	%rd62, %rd65;
	mul.wide.s32 	%rd63, %r34, 4;
	add.s64 	%rd64, %rd62, %rd63;
	st.global.f32 	[%rd64], %f66;
$L__BB0_13:
	ret;

}


// ===== COMPILED SASS (sm_100) =====

	.target	sm_100

	.elftype	@"ET_EXEC"


//--------------------- .note.nv.tkinfo           --------------------------
	.section	.note.nv.tkinfo,"",@"SHT_NOTE"
	.sectionflags	@"SHF_NOTE_NV_TKINFO"
	.tkinfo
        /*0018*/ 	.word	0x00000002
        /*0030*/ 	.string	""
        /*0030*/ 	.string	"ptxas"
        /*0030*/ 	.string	"Cuda compilation tools, release 13.0, V13.0.88"
        /*0030*/ 	.string	"Build cuda_13.0.r13.0/compiler.36424714_0"
        /*0030*/ 	.string	"-arch sm_100 -m 64 "



//--------------------- .note.nv.cuinfo           --------------------------
	.section	.note.nv.cuinfo,"",@"SHT_NOTE"
	.sectionflags	@"SHF_NOTE_NV_CUINFO"
        /*0018*/ 	.short	0x0002
        /*001a*/ 	.short	0x0064
        /*001c*/ 	.short	0x0082
	.zero		2


//--------------------- .nv.info                  --------------------------
	.section	.nv.info,"",@"SHT_CUDA_INFO"
	.align	4


	//----- nvinfo : EIATTR_REGCOUNT
	.align		4
        /*0000*/ 	.byte	0x04, 0x2f
        /*0002*/ 	.short	(.L_1 - .L_0)
	.align		4
.L_0:
        /*0004*/ 	.word	index@(_Z13matrixMulCUDAPfS_S_i)
        /*0008*/ 	.word	0x0000001e


	//----- nvinfo : EIATTR_FRAME_SIZE
	.align		4
.L_1:
        /*000c*/ 	.byte	0x04, 0x11
        /*000e*/ 	.short	(.L_3 - .L_2)
	.align		4
.L_2:
        /*0010*/ 	.word	index@(_Z13matrixMulCUDAPfS_S_i)
        /*0014*/ 	.word	0x00000000


	//----- nvinfo : EIATTR_MIN_STACK_SIZE
	.align		4
.L_3:
        /*0018*/ 	.byte	0x04, 0x12
        /*001a*/ 	.short	(.L_5 - .L_4)
	.align		4
.L_4:
        /*001c*/ 	.word	index@(_Z13matrixMulCUDAPfS_S_i)
        /*0020*/ 	.word	0x00000000
.L_5:


//--------------------- .nv.compat                --------------------------
	.section	.nv.compat,"",@"SHT_CUDA_COMPAT_INFO"
	.align	4
        /*0000*/ 	.byte	0x02, 0x09, 0x00, 0x00, 0x02, 0x02, 0x01, 0x00, 0x02, 0x05, 0x05, 0x00, 0x03, 0x07, 0x01, 0x01
        /*0010*/ 	.byte	0x02, 0x03, 0x00, 0x00, 0x02, 0x06, 0x01, 0x00, 0x04, 0x0b, 0x08, 0x00, 0x09, 0x00, 0x00, 0x00
        /*0020*/ 	.byte	0x00, 0x00, 0x00, 0x00


//--------------------- .nv.info._Z13matrixMulCUDAPfS_S_i --------------------------
	.section	.nv.info._Z13matrixMulCUDAPfS_S_i,"",@"SHT_CUDA_INFO"
	.sectionflags	@""
	.align	4


	//----- nvinfo : EIATTR_CUDA_API_VERSION
	.align		4
        /*0000*/ 	.byte	0x04, 0x37
        /*0002*/ 	.short	(.L_7 - .L_6)
.L_6:
        /*0004*/ 	.word	0x00000082


	//----- nvinfo : EIATTR_KPARAM_INFO
	.align		4
.L_7:
        /*0008*/ 	.byte	0x04, 0x17
        /*000a*/ 	.short	(.L_9 - .L_8)
.L_8:
        /*000c*/ 	.word	0x00000000
        /*0010*/ 	.short	0x0003
        /*0012*/ 	.short	0x0018
        /*0014*/ 	.byte	0x00, 0xf0, 0x11, 0x00


	//----- nvinfo : EIATTR_KPARAM_INFO
	.align		4
.L_9:
        /*0018*/ 	.byte	0x04, 0x17
        /*001a*/ 	.short	(.L_11 - .L_10)
.L_10:
        /*001c*/ 	.word	0x00000000
        /*0020*/ 	.short	0x0002
        /*0022*/ 	.short	0x0010
        /*0024*/ 	.byte	0x00, 0xf5, 0x21, 0x00


	//----- nvinfo : EIATTR_KPARAM_INFO
	.align		4
.L_11:
        /*0028*/ 	.byte	0x04, 0x17
        /*002a*/ 	.short	(.L_13 - .L_12)
.L_12:
        /*002c*/ 	.word	0x00000000
        /*0030*/ 	.short	0x0001
        /*0032*/ 	.short	0x0008
        /*0034*/ 	.byte	0x00, 0xf5, 0x21, 0x00


	//----- nvinfo : EIATTR_KPARAM_INFO
	.align		4
.L_13:
        /*0038*/ 	.byte	0x04, 0x17
        /*003a*/ 	.short	(.L_15 - .L_14)
.L_14:
        /*003c*/ 	.word	0x00000000
        /*0040*/ 	.short	0x0000
        /*0042*/ 	.short	0x0000
        /*0044*/ 	.byte	0x00, 0xf5, 0x21, 0x00


	//----- nvinfo : EIATTR_SPARSE_MMA_MASK
	.align		4
.L_15:
        /*0048*/ 	.byte	0x03, 0x50
        /*004a*/ 	.short	0x0000


	//----- nvinfo : EIATTR_MAXREG_COUNT
	.align		4
        /*004c*/ 	.byte	0x03, 0x1b
        /*004e*/ 	.short	0x00ff


	//----- nvinfo : EIATTR_MERCURY_ISA_VERSION
	.align		4
        /*0050*/ 	.byte	0x03, 0x5f
        /*0052*/ 	.short	0x0101


	//----- nvinfo : EIATTR_VRC_CTA_INIT_COUNT
	.align		4
        /*0054*/ 	.byte	0x02, 0x4a
	.zero		1
	.zero		1


	//----- nvinfo : EIATTR_EXIT_INSTR_OFFSETS
	.align		4
        /*0058*/ 	.byte	0x04, 0x1c
        /*005a*/ 	.short	(.L_17 - .L_16)


	//   ....[0]....
.L_16:
        /*005c*/ 	.word	0x000000c0


	//   ....[1]....
        /*0060*/ 	.word	0x00000a90


	//----- nvinfo : EIATTR_CBANK_PARAM_SIZE
	.align		4
.L_17:
        /*0064*/ 	.byte	0x03, 0x19
        /*0066*/ 	.short	0x001c


	//----- nvinfo : EIATTR_PARAM_CBANK
	.align		4
        /*0068*/ 	.byte	0x04, 0x0a
        /*006a*/ 	.short	(.L_19 - .L_18)
	.align		4
.L_18:
        /*006c*/ 	.word	index@(.nv.constant0._Z13matrixMulCUDAPfS_S_i)
        /*0070*/ 	.short	0x0380
        /*0072*/ 	.short	0x001c


	//----- nvinfo : EIATTR_SW_WAR
	.align		4
.L_19:
        /*0074*/ 	.byte	0x04, 0x36
        /*0076*/ 	.short	(.L_21 - .L_20)
.L_20:
        /*0078*/ 	.word	0x00000008
.L_21:


//--------------------- .nv.callgraph             --------------------------
	.section	.nv.callgraph,"",@"SHT_CUDA_CALLGRAPH"
	.align	4
	.sectionentsize	8
	.align		4
        /*0000*/ 	.word	0x00000000
	.align		4
        /*0004*/ 	.word	0xffffffff
	.align		4
        /*0008*/ 	.word	0x00000000
	.align		4
        /*000c*/ 	.word	0xfffffffe
	.align		4
        /*0010*/ 	.word	0x00000000
	.align		4
        /*0014*/ 	.word	0xfffffffd
	.align		4
        /*0018*/ 	.word	0x00000000
	.align		4
        /*001c*/ 	.word	0xfffffffc


//--------------------- .text._Z13matrixMulCUDAPfS_S_i --------------------------
	.section	.text._Z13matrixMulCUDAPfS_S_i,"ax",@progbits
	.align	128
        .global         _Z13matrixMulCUDAPfS_S_i
        .type           _Z13matrixMulCUDAPfS_S_i,@function
        .size           _Z13matrixMulCUDAPfS_S_i,(.L_x_5 - _Z13matrixMulCUDAPfS_S_i)
        .other          _Z13matrixMulCUDAPfS_S_i,@"STO_CUDA_ENTRY STV_DEFAULT"
_Z13matrixMulCUDAPfS_S_i:
.text._Z13matrixMulCUDAPfS_S_i:
[----:B------:R-:W-:Y:S01]  /*0000*/  LDC R1, c[0x0][0x37c] ;  /* 0x0000df00ff017b82 */ /* 0x000fe20000000800 */
[----:B------:R-:W0:Y:S07]  /*0010*/  S2R R0, SR_TID.Y ;  /* 0x0000000000007919 */ /* 0x000e2e0000002200 */
[----:B------:R-:W0:Y:S01]  /*0020*/  S2UR UR4, SR_CTAID.Y ;  /* 0x00000000000479c3 */ /* 0x000e220000002600 */
[----:B------:R-:W1:Y:S01]  /*0030*/  LDCU UR20, c[0x0][0x398] ;  /* 0x00007300ff1477ac */ /* 0x000e620008000800 */
[----:B------:R-:W2:Y:S06]  /*0040*/  S2R R3, SR_TID.X ;  /* 0x0000000000037919 */ /* 0x000eac0000002100 */
[----:B------:R-:W0:Y:S08]  /*0050*/  LDC R13, c[0x0][0x364] ;  /* 0x0000d900ff0d7b82 */ /* 0x000e300000000800 */
[----:B------:R-:W2:Y:S08]  /*0060*/  S2UR UR5, SR_CTAID.X ;  /* 0x00000000000579c3 */ /* 0x000eb00000002500 */
[----:B------:R-:W2:Y:S01]  /*0070*/  LDC R2, c[0x0][0x360] ;  /* 0x0000d800ff027b82 */ /* 0x000ea20000000800 */
[----:B0-----:R-:W-:-:S02]  /*0080*/  IMAD R13, R13, UR4, R0 ;  /* 0x000000040d0d7c24 */ /* 0x001fc4000f8e0200 */
[----:B--2---:R-:W-:-:S05]  /*0090*/  IMAD R0, R2, UR5, R3 ;  /* 0x0000000502007c24 */ /* 0x004fca000f8e0203 */
[----:B------:R-:W-:-:S04]  /*00a0*/  VIMNMX R2, PT, PT, R13, R0, !PT ;  /* 0x000000000d027248 */ /* 0x000fc80007fe0100 */
[----:B-1----:R-:W-:-:S13]  /*00b0*/  ISETP.GE.AND P0, PT, R2, UR20, PT ;  /* 0x0000001402007c0c */ /* 0x002fda000bf06270 */
[----:B------:R-:W-:Y:S05]  /*00c0*/  @P0 EXIT ;  /* 0x000000000000094d */ /* 0x000fea0003800000 */
[----:B------:R-:W-:Y:S01]  /*00d0*/  UISETP.GE.U32.AND UP0, UPT, UR20, 0x8, UPT ;  /* 0x000000081400788c */ /* 0x000fe2000bf06070 */
[----:B------:R-:W-:Y:S02]  /*00e0*/  HFMA2 R12, -RZ, RZ, 0, 0 ;  /* 0x00000000ff0c7431 */ /* 0x000fe400000001ff */
[----:B------:R-:W-:Y:S01]  /*00f0*/  IMAD R13, R13, UR20, RZ ;  /* 0x000000140d0d7c24 */ /* 0x000fe2000f8e02ff */
[----:B------:R-:W-:Y:S01]  /*0100*/  UMOV UR4, URZ ;  /* 0x000000ff00047c82 */ /* 0x000fe20008000000 */
[----:B------:R-:W0:Y:S04]  /*0110*/  LDCU.64 UR18, c[0x0][0x358] ;  /* 0x00006b00ff1277ac */ /* 0x000e280008000a00 */
[----:B------:R-:W-:Y:S05]  /*0120*/  BRA.U !UP0, `(.L_x_0) ;  /* 0x0000000508047547 */ /* 0x000fea000b800000 */
[----:B------:R-:W1:Y:S01]  /*0130*/  LDCU.128 UR24, c[0x0][0x380] ;  /* 0x00007000ff1877ac */ /* 0x000e620008000c00 */
[----:B------:R-:W-:Y:S02]  /*0140*/  MOV R12, RZ ;  /* 0x000000ff000c7202 */ /* 0x000fe40000000f00 */
[----:B------:R-:W-:Y:S01]  /*0150*/  MOV R14, R0 ;  /* 0x00000000000e7202 */ /* 0x000fe20000000f00 */
[----:B------:R-:W-:-:S04]  /*0160*/  ULOP3.LUT UR4, UR20, 0x7ffffff8, URZ, 0xc0, !UPT ;  /* 0x7ffffff814047892 */ /* 0x000fc8000f8ec0ff */
[----:B------:R-:W-:Y:S01]  /*0170*/  UIADD3 UR5, UPT, UPT, -UR4, URZ, URZ ;  /* 0x000000ff04057290 */ /* 0x000fe2000fffe1ff */
[----:B-1----:R-:W-:Y:S01]  /*0180*/  MOV R2, UR24 ;  /* 0x0000001800027c02 */ /* 0x002fe20008000f00 */
[----:B------:R-:W-:Y:S01]  /*0190*/  UIMAD.WIDE UR6, UR20, 0x8, UR26 ;  /* 0x00000008140678a5 */ /* 0x000fe2000f8e021a */
[----:B------:R-:W-:Y:S01]  /*01a0*/  MOV R3, UR25 ;  /* 0x0000001900037c02 */ /* 0x000fe20008000f00 */
[----:B------:R-:W-:Y:S02]  /*01b0*/  UIMAD.WIDE UR8, UR20, 0xc, UR26 ;  /* 0x0000000c140878a5 */ /* 0x000fe4000f8e021a */
[----:B------:R-:W-:Y:S01]  /*01c0*/  UIMAD.WIDE UR10, UR20, 0x10, UR26 ;  /* 0x00000010140a78a5 */ /* 0x000fe2000f8e021a */
[----:B------:R-:W-:Y:S01]  /*01d0*/  IMAD.WIDE.U32 R2, R13, 0x4, R2 ;  /* 0x000000040d027825 */ /* 0x000fe200078e0002 */
[----:B------:R-:W-:Y:S02]  /*01e0*/  UIMAD.WIDE UR12, UR20, 0x14, UR26 ;  /* 0x00000014140c78a5 */ /* 0x000fe4000f8e021a */
[----:B------:R-:W-:Y:S01]  /*01f0*/  UIMAD.WIDE UR14, UR20, 0x18, UR26 ;  /* 0x00000018140e78a5 */ /* 0x000fe2000f8e021a */
[----:B------:R-:W-:Y:S01]  /*0200*/  IADD3 R2, P0, PT, R2, 0x10, RZ ;  /* 0x0000001002027810 */ /* 0x000fe20007f1e0ff */
[----:B------:R-:W-:-:S03]  /*0210*/  UIMAD.WIDE UR16, UR20, 0x1c, UR26 ;  /* 0x0000001c141078a5 */ /* 0x000fc6000f8e021a */
[----:B------:R-:W-:-:S09]  /*0220*/  IADD3.X R3, PT, PT, RZ, R3, RZ, P0, !PT ;  /* 0x00000003ff037210 */ /* 0x000fd200007fe4ff */
.L_x_1:
[----:B------:R-:W-:Y:S01]  /*0230*/  UIMAD.WIDE UR22, UR20, 0x4, UR26 ;  /* 0x00000004141678a5 */ /* 0x000fe2000f8e021a */
[----:B------:R-:W-:Y:S02]  /*0240*/  IMAD.MOV.U32 R23, RZ, RZ, 0x4 ;  /* 0x00000004ff177424 */ /* 0x000fe400078e00ff */
[----:B------:R-:W-:Y:S01]  /*0250*/  HFMA2 R11, -RZ, RZ, 0, 2.384185791015625e-07 ;  /* 0x00000004ff0b7431 */ /* 0x000fe200000001ff */
[----:B------:R-:W-:Y:S01]  /*0260*/  MOV R25, 0x4 ;  /* 0x0000000400197802 */ /* 0x000fe20000000f00 */
[----:B0-----:R-:W2:Y:S01]  /*0270*/  LDG.E R21, desc[UR18][R2.64+-0x10] ;  /* 0xfffff01202157981 */ /* 0x001ea2000c1e1900 */
[C---:B------:R-:W-:Y:S01]  /*0280*/  IMAD.WIDE R22, R14.reuse, R23, UR26 ;  /* 0x0000001a0e167e25 */ /* 0x040fe2000f8e0217 */
[----:B------:R-:W-:Y:S02]  /*0290*/  MOV R8, UR22 ;  /* 0x0000001600087c02 */ /* 0x000fe40008000f00 */
[----:B------:R-:W-:Y:S01]  /*02a0*/  MOV R9, UR23 ;  /* 0x0000001700097c02 */ /* 0x000fe20008000f00 */
[----:B------:R-:W3:Y:S02]  /*02b0*/  LDG.E R19, desc[UR18][R2.64+-0xc] ;  /* 0xfffff41202137981 */ /* 0x000ee4000c1e1900 */
[----:B------:R-:W-:-:S02]  /*02c0*/  IMAD.WIDE R8, R14, 0x4, R8 ;  /* 0x000000040e087825 */ /* 0x000fc400078e0208 */
[----:B------:R-:W2:Y:S01]  /*02d0*/  LDG.E R22, desc[UR18][R22.64] ;  /* 0x0000001216167981 */ /* 0x000ea2000c1e1900 */
[----:B------:R-:W-:Y:S01]  /*02e0*/  MOV R5, 0x4 ;  /* 0x0000000400057802 */ /* 0x000fe20000000f00 */
[C---:B------:R-:W-:Y:S02]  /*02f0*/  IMAD.WIDE R24, R14.reuse, R25, UR6 ;  /* 0x000000060e187e25 */ /* 0x040fe4000f8e0219 */
[----:B------:R0:W3:Y:S02]  /*0300*/  LDG.E R20, desc[UR18][R8.64] ;  /* 0x0000001208147981 */ /* 0x0000e4000c1e1900 */
[----:B------:R-:W-:Y:S02]  /*0310*/  IMAD.WIDE R10, R14, R11, UR8 ;  /* 0x000000080e0a7e25 */ /* 0x000fe4000f8e020b */
[----:B------:R-:W4:Y:S04]  /*0320*/  LDG.E R18, desc[UR18][R24.64] ;  /* 0x0000001218127981 */ /* 0x000f28000c1e1900 */
[----:B------:R-:W4:Y:S01]  /*0330*/  LDG.E R17, desc[UR18][R2.64+-0x8] ;  /* 0xfffff81202117981 */ /* 0x000f22000c1e1900 */
[----:B0-----:R-:W-:-:S02]  /*0340*/  HFMA2 R9, -RZ, RZ, 0, 2.384185791015625e-07 ;  /* 0x00000004ff097431 */ /* 0x001fc400000001ff */
[----:B------:R-:W-:Y:S01]  /*0350*/  IMAD.MOV.U32 R7, RZ, RZ, 0x4 ;  /* 0x00000004ff077424 */ /* 0x000fe200078e00ff */
[----:B------:R0:W5:Y:S01]  /*0360*/  LDG.E R16, desc[UR18][R10.64] ;  /* 0x000000120a107981 */ /* 0x000162000c1e1900 */
[----:B------:R-:W-:-:S03]  /*0370*/  IMAD.WIDE R4, R14, R5, UR10 ;  /* 0x0000000a0e047e25 */ /* 0x000fc6000f8e0205 */
[----:B------:R-:W5:Y:S01]  /*0380*/  LDG.E R15, desc[UR18][R2.64+-0x4] ;  /* 0xfffffc12020f7981 */ /* 0x000f62000c1e1900 */
[C---:B------:R-:W-:Y:S01]  /*0390*/  IMAD.WIDE R6, R14.reuse, R7, UR12 ;  /* 0x0000000c0e067e25 */ /* 0x040fe2000f8e0207 */
[----:B------:R-:W-:Y:S02]  /*03a0*/  MOV R27, 0x4 ;  /* 0x00000004001b7802 */ /* 0x000fe40000000f00 */
[----:B------:R1:W5:Y:S01]  /*03b0*/  LDG.E R4, desc[UR18][R4.64] ;  /* 0x0000001204047981 */ /* 0x000362000c1e1900 */
[----:B------:R-:W-:-:S03]  /*03c0*/  IMAD.WIDE R8, R14, R9, UR14 ;  /* 0x0000000e0e087e25 */ /* 0x000fc6000f8e0209 */
[----:B------:R-:W5:Y:S01]  /*03d0*/  LDG.E R23, desc[UR18][R2.64] ;  /* 0x0000001202177981 */ /* 0x000f62000c1e1900 */
[----:B0-----:R-:W-:-:S03]  /*03e0*/  IMAD.WIDE R10, R14, R27, UR16 ;  /* 0x000000100e0a7e25 */ /* 0x001fc6000f8e021b */
[----:B------:R-:W5:Y:S04]  /*03f0*/  LDG.E R7, desc[UR18][R6.64] ;  /* 0x0000001206077981 */ /* 0x000f68000c1e1900 */
[----:B------:R-:W5:Y:S04]  /*0400*/  LDG.E R24, desc[UR18][R2.64+0x4] ;  /* 0x0000041202187981 */ /* 0x000f68000c1e1900 */
[----:B------:R-:W5:Y:S04]  /*0410*/  LDG.E R8, desc[UR18][R8.64] ;  /* 0x0000001208087981 */ /* 0x000f68000c1e1900 */
[----:B------:R-:W5:Y:S04]  /*0420*/  LDG.E R25, desc[UR18][R2.64+0x8] ;  /* 0x0000081202197981 */ /* 0x000f68000c1e1900 */
[----:B------:R-:W5:Y:S04]  /*0430*/  LDG.E R10, desc[UR18][R10.64] ;  /* 0x000000120a0a7981 */ /* 0x000f68000c1e1900 */
[----:B------:R0:W5:Y:S01]  /*0440*/  LDG.E R27, desc[UR18][R2.64+0xc] ;  /* 0x00000c12021b7981 */ /* 0x000162000c1e1900 */
[----:B------:R-:W-:-:S04]  /*0450*/  UIADD3 UR5, UPT, UPT, UR5, 0x8, URZ ;  /* 0x0000000805057890 */ /* 0x000fc8000fffe0ff */
[----:B------:R-:W-:Y:S01]  /*0460*/  UISETP.NE.AND UP0, UPT, UR5, URZ, UPT ;  /* 0x000000ff0500728c */ /* 0x000fe2000bf05270 */
[----:B-1----:R-:W-:Y:S02]  /*0470*/  MOV R5, UR20 ;  /* 0x0000001400057c02 */ /* 0x002fe40008000f00 */
[----:B0-----:R-:W-:Y:S02]  /*0480*/  IADD3 R2, P0, PT, R2, 0x20, RZ ;  /* 0x0000002002027810 */ /* 0x001fe40007f1e0ff */
[----:B------:R-:W-:Y:S02]  /*0490*/  LEA R14, R5, R14, 0x3 ;  /* 0x0000000e050e7211 */ /* 0x000fe400078e18ff */
[----:B------:R-:W-:Y:S01]  /*04a0*/  IADD3.X R3, PT, PT, RZ, R3, RZ, P0, !PT ;  /* 0x00000003ff037210 */ /* 0x000fe200007fe4ff */
[----:B--2---:R-:W-:-:S04]  /*04b0*/  FFMA R22, R21, R22, R12 ;  /* 0x0000001615167223 */ /* 0x004fc8000000000c */
[----:B---3--:R-:W-:-:S04]  /*04c0*/  FFMA R20, R19, R20, R22 ;  /* 0x0000001413147223 */ /* 0x008fc80000000016 */
[----:B----4-:R-:W-:-:S04]  /*04d0*/  FFMA R18, R17, R18, R20 ;  /* 0x0000001211127223 */ /* 0x010fc80000000014 */
[----:B-----5:R-:W-:-:S04]  /*04e0*/  FFMA R16, R15, R16, R18 ;  /* 0x000000100f107223 */ /* 0x020fc80000000012 */
[----:B------:R-:W-:-:S04]  /*04f0*/  FFMA R23, R23, R4, R16 ;  /* 0x0000000417177223 */ /* 0x000fc80000000010 */
[----:B------:R-:W-:-:S04]  /*0500*/  FFMA R24, R24, R7, R23 ;  /* 0x0000000718187223 */ /* 0x000fc80000000017 */
[----:B------:R-:W-:-:S04]  /*0510*/  FFMA R8, R25, R8, R24 ;  /* 0x0000000819087223 */ /* 0x000fc80000000018 */
[----:B------:R-:W-:Y:S01]  /*0520*/  FFMA R12, R27, R10, R8 ;  /* 0x0000000a1b0c7223 */ /* 0x000fe20000000008 */
[----:B------:R-:W-:Y:S06]  /*0530*/  BRA.U UP0, `(.L_x_1) ;  /* 0xfffffffd003c7547 */ /* 0x000fec000b83ffff */
.L_x_0:
[----:B------:R-:W-:-:S04]  /*0540*/  ULOP3.LUT UR6, UR20, 0x7, URZ, 0xc0, !UPT ;  /* 0x0000000714067892 */ /* 0x000fc8000f8ec0ff */
[----:B------:R-:W-:-:S09]  /*0550*/  UISETP.NE.AND UP0, UPT, UR6, URZ, UPT ;  /* 0x000000ff0600728c */ /* 0x000fd2000bf05270 */
[----:B------:R-:W-:Y:S05]  /*0560*/  BRA.U !UP0, `(.L_x_2) ;  /* 0x0000000508387547 */ /* 0x000fea000b800000 */
[----:B------:R-:W-:Y:S02]  /*0570*/  UISETP.GE.U32.AND UP0, UPT, UR6, 0x4, UPT ;  /* 0x000000040600788c */ /* 0x000fe4000bf06070 */
[----:B------:R-:W-:-:S04]  /*0580*/  ULOP3.LUT UR5, UR20, 0x3, URZ, 0xc0, !UPT ;  /* 0x0000000314057892 */ /* 0x000fc8000f8ec0ff */
[----:B------:R-:W-:-:S03]  /*0590*/  UISETP.NE.AND UP1, UPT, UR5, URZ, UPT ;  /* 0x000000ff0500728c */ /* 0x000fc6000bf25270 */
[----:B------:R-:W-:Y:S08]  /*05a0*/  BRA.U !UP0, `(.L_x_3) ;  /* 0x00000001087c7547 */ /* 0x000ff0000b800000 */
[----:B------:R-:W1:Y:S01]  /*05b0*/  LDC.64 R6, c[0x0][0x388] ;  /* 0x0000e200ff067b82 */ /* 0x000e620000000a00 */
[----:B------:R-:W2:Y:S01]  /*05c0*/  LDCU.64 UR6, c[0x0][0x380] ;  /* 0x00007000ff0677ac */ /* 0x000ea20008000a00 */
[----:B------:R-:W-:Y:S01]  /*05d0*/  IMAD.U32 R9, RZ, RZ, UR4 ;  /* 0x00000004ff097e24 */ /* 0x000fe2000f8e00ff */
[C---:B------:R-:W-:Y:S02]  /*05e0*/  IADD3 R3, PT, PT, R13.reuse, UR4, RZ ;  /* 0x000000040d037c10 */ /* 0x040fe4000fffe0ff */
[----:B------:R-:W-:Y:S01]  /*05f0*/  IADD3 R10, P0, PT, R13, UR4, RZ ;  /* 0x000000040d0a7c10 */ /* 0x000fe2000ff1e0ff */
[----:B------:R-:W-:Y:S01]  /*0600*/  IMAD R9, R9, UR20, R0 ;  /* 0x0000001409097c24 */ /* 0x000fe2000f8e0200 */
[----:B------:R-:W-:Y:S01]  /*0610*/  MOV R11, UR20 ;  /* 0x00000014000b7c02 */ /* 0x000fe20008000f00 */
[----:B------:R-:W3:Y:S01]  /*0620*/  LDC.64 R4, c[0x0][0x380] ;  /* 0x0000e000ff047b82 */ /* 0x000ee20000000a00 */
[----:B------:R-:W-:Y:S01]  /*0630*/  MOV R15, UR20 ;  /* 0x00000014000f7c02 */ /* 0x000fe20008000f00 */
[----:B-1----:R-:W-:Y:S01]  /*0640*/  IMAD.WIDE R6, R9, 0x4, R6 ;  /* 0x0000000409067825 */ /* 0x002fe200078e0206 */
[----:B------:R-:W-:-:S05]  /*0650*/  MOV R9, UR20 ;  /* 0x0000001400097c02 */ /* 0x000fca0008000f00 */
[----:B------:R-:W-:Y:S02]  /*0660*/  IMAD.WIDE R8, R9, 0x4, R6 ;  /* 0x0000000409087825 */ /* 0x000fe400078e0206 */
[----:B0-----:R-:W4:Y:S02]  /*0670*/  LDG.E R6, desc[UR18][R6.64] ;  /* 0x0000001206067981 */ /* 0x001f24000c1e1900 */
[----:B---3--:R-:W-:Y:S01]  /*0680*/  IMAD.WIDE.U32 R4, R3, 0x4, R4 ;  /* 0x0000000403047825 */ /* 0x008fe200078e0004 */
[----:B------:R-:W-:Y:S01]  /*0690*/  IADD3.X R3, PT, PT, RZ, RZ, RZ, P0, !PT ;  /* 0x000000ffff037210 */ /* 0x000fe200007fe4ff */
[----:B------:R-:W3:Y:S01]  /*06a0*/  LDG.E R17, desc[UR18][R8.64] ;  /* 0x0000001208117981 */ /* 0x000ee2000c1e1900 */
[----:B--2---:R-:W-:-:S03]  /*06b0*/  LEA R2, P0, R10, UR6, 0x2 ;  /* 0x000000060a027c11 */ /* 0x004fc6000f8010ff */
[----:B------:R-:W4:Y:S01]  /*06c0*/  LDG.E R5, desc[UR18][R4.64] ;  /* 0x0000001204057981 */ /* 0x000f22000c1e1900 */
[----:B------:R-:W-:Y:S01]  /*06d0*/  LEA.HI.X R3, R10, UR7, R3, 0x2, P0 ;  /* 0x000000070a037c11 */ /* 0x000fe200080f1403 */
[----:B------:R-:W-:-:S04]  /*06e0*/  IMAD.WIDE R10, R11, 0x4, R8 ;  /* 0x000000040b0a7825 */ /* 0x000fc800078e0208 */
[----:B------:R-:W3:Y:S01]  /*06f0*/  LDG.E R16, desc[UR18][R2.64+0x4] ;  /* 0x0000041202107981 */ /* 0x000ee2000c1e1900 */
[----:B------:R-:W-:-:S03]  /*0700*/  IMAD.WIDE R14, R15, 0x4, R10 ;  /* 0x000000040f0e7825 */ /* 0x000fc600078e020a */
[----:B------:R-:W2:Y:S04]  /*0710*/  LDG.E R19, desc[UR18][R10.64] ;  /* 0x000000120a137981 */ /* 0x000ea8000c1e1900 */
[----:B------:R-:W2:Y:S04]  /*0720*/  LDG.E R18, desc[UR18][R2.64+0x8] ;  /* 0x0000081202127981 */ /* 0x000ea8000c1e1900 */
[----:B------:R-:W5:Y:S04]  /*0730*/  LDG.E R20, desc[UR18][R2.64+0xc] ;  /* 0x00000c1202147981 */ /* 0x000f68000c1e1900 */
[----:B------:R-:W5:Y:S01]  /*0740*/  LDG.E R14, desc[UR18][R14.64] ;  /* 0x000000120e0e7981 */ /* 0x000f62000c1e1900 */
[----:B------:R-:W-:Y:S01]  /*0750*/  UIADD3 UR4, UPT, UPT, UR4, 0x4, URZ ;  /* 0x0000000404047890 */ /* 0x000fe2000fffe0ff */
[----:B----4-:R-:W-:-:S04]  /*0760*/  FFMA R5, R5, R6, R12 ;  /* 0x0000000605057223 */ /* 0x010fc8000000000c */
[----:B---3--:R-:W-:-:S04]  /*0770*/  FFMA R5, R16, R17, R5 ;  /* 0x0000001110057223 */ /* 0x008fc80000000005 */
[----:B--2---:R-:W-:-:S04]  /*0780*/  FFMA R5, R18, R19, R5 ;  /* 0x0000001312057223 */ /* 0x004fc80000000005 */
[----:B-----5:R-:W-:-:S07]  /*0790*/  FFMA R12, R20, R14, R5 ;  /* 0x0000000e140c7223 */ /* 0x020fce0000000005 */
.L_x_3:
[----:B------:R-:W-:Y:S05]  /*07a0*/  BRA.U !UP1, `(.L_x_2) ;  /* 0x0000000109a87547 */ /* 0x000fea000b800000 */
[----:B------:R-:W-:Y:S01]  /*07b0*/  UISETP.NE.AND UP0, UPT, UR5, 0x1, UPT ;  /* 0x000000010500788c */ /* 0x000fe2000bf05270 */
[----:B------:R-:W-:Y:S01]  /*07c0*/  MOV R7, UR4 ;  /* 0x0000000400077c02 */ /* 0x000fe20008000f00 */
[----:B------:R-:W-:Y:S02]  /*07d0*/  ULOP3.LUT UR5, UR20, 0x1, URZ, 0xc0, !UPT ;  /* 0x0000000114057892 */ /* 0x000fe4000f8ec0ff */
[----:B------:R-:W-:Y:S02]  /*07e0*/  MOV R15, UR20 ;  /* 0x00000014000f7c02 */ /* 0x000fe40008000f00 */
[----:B------:R-:W-:Y:S01]  /*07f0*/  UISETP.NE.U32.AND UP1, UPT, UR5, 0x1, UPT ;  /* 0x000000010500788c */ /* 0x000fe2000bf25070 */
[----:B------:R-:W-:-:S04]  /*0800*/  PLOP3.LUT P1, PT, PT, PT, UP0, 0x80, 0x8 ;  /* 0x000000000008781c */ /* 0x000fc80003f2f008 */
[----:B------:R-:W1:Y:S01]  /*0810*/  @UP0 LDCU.128 UR8, c[0x0][0x380] ;  /* 0x00007000ff0807ac */ /* 0x000e620008000c00 */
[----:B------:R-:W-:Y:S01]  /*0820*/  PLOP3.LUT P0, PT, PT, PT, UP1, 0x80, 0x8 ;  /* 0x000000000008781c */ /* 0x000fe20003f0f018 */
[----:B------:R-:W2:Y:S04]  /*0830*/  @UP0 LDCU.64 UR6, c[0x0][0x380] ;  /* 0x00007000ff0607ac */ /* 0x000ea80008000a00 */
[----:B------:R-:W3:Y:S03]  /*0840*/  @!UP1 LDCU.128 UR12, c[0x0][0x380] ;  /* 0x00007000ff0c97ac */ /* 0x000ee60008000c00 */
[C---:B------:R-:W-:Y:S02]  /*0850*/  @P1 IADD3 R3, PT, PT, R13.reuse, UR4, RZ ;  /* 0x000000040d031c10 */ /* 0x040fe4000fffe0ff */
[----:B------:R-:W-:Y:S01]  /*0860*/  @P1 IADD3 R6, P2, PT, R13, UR4, RZ ;  /* 0x000000040d061c10 */ /* 0x000fe2000ff5e0ff */
[----:B------:R-:W-:Y:S01]  /*0870*/  @UP0 UIADD3 UR4, UPT, UPT, UR4, 0x2, URZ ;  /* 0x0000000204040890 */ /* 0x000fe2000fffe0ff */
[----:B-1----:R-:W-:Y:S01]  /*0880*/  MOV R11, UR9 ;  /* 0x00000009000b7c02 */ /* 0x002fe20008000f00 */
[----:B------:R-:W-:Y:S01]  /*0890*/  IMAD.U32 R10, RZ, RZ, UR8 ;  /* 0x00000008ff0a7e24 */ /* 0x000fe2000f8e00ff */
[----:B------:R-:W-:-:S02]  /*08a0*/  MOV R4, UR10 ;  /* 0x0000000a00047c02 */ /* 0x000fc40008000f00 */
[----:B------:R-:W-:Y:S01]  /*08b0*/  MOV R5, UR11 ;  /* 0x0000000b00057c02 */ /* 0x000fe20008000f00 */
[----:B------:R-:W-:-:S04]  /*08c0*/  @P1 IMAD.WIDE.U32 R10, R3, 0x4, R10 ;  /* 0x00000004030a1825 */ /* 0x000fc800078e000a */
[----:B------:R-:W-:Y:S01]  /*08d0*/  @P1 IMAD R3, R7, UR20, R0 ;  /* 0x0000001407031c24 */ /* 0x000fe2000f8e0200 */
[----:B------:R-:W-:Y:S01]  /*08e0*/  @P1 IADD3.X R7, PT, PT, RZ, RZ, RZ, P2, !PT ;  /* 0x000000ffff071210 */ /* 0x000fe200017fe4ff */
[----:B------:R-:W-:Y:S01]  /*08f0*/  IMAD.U32 R19, RZ, RZ, UR4 ;  /* 0x00000004ff137e24 */ /* 0x000fe2000f8e00ff */
[C---:B--2---:R-:W-:Y:S01]  /*0900*/  @P1 LEA R2, P2, R6.reuse, UR6, 0x2 ;  /* 0x0000000606021c11 */ /* 0x044fe2000f8410ff */
[----:B------:R-:W-:Y:S01]  /*0910*/  @P1 IMAD.WIDE R4, R3, 0x4, R4 ;  /* 0x0000000403041825 */ /* 0x000fe200078e0204 */
[----:B------:R-:W-:Y:S01]  /*0920*/  @!P0 IADD3 R17, PT, PT, R13, UR4, RZ ;  /* 0x000000040d118c10 */ /* 0x000fe2000fffe0ff */
[----:B0-----:R-:W2:Y:S01]  /*0930*/  @P1 LDG.E R11, desc[UR18][R10.64] ;  /* 0x000000120a0b1981 */ /* 0x001ea2000c1e1900 */
[----:B------:R-:W-:Y:S01]  /*0940*/  @P1 LEA.HI.X R3, R6, UR7, R7, 0x2, P2 ;  /* 0x0000000706031c11 */ /* 0x000fe200090f1407 */
[----:B------:R-:W-:Y:S01]  /*0950*/  @!P0 IMAD R19, R19, UR20, R0 ;  /* 0x0000001413138c24 */ /* 0x000fe2000f8e0200 */
[----:B---3--:R-:W-:Y:S01]  /*0960*/  MOV R6, UR12 ;  /* 0x0000000c00067c02 */ /* 0x008fe20008000f00 */
[----:B------:R-:W-:Y:S01]  /*0970*/  @P1 IMAD.WIDE R14, R15, 0x4, R4 ;  /* 0x000000040f0e1825 */ /* 0x000fe200078e0204 */
[----:B------:R-:W-:Y:S01]  /*0980*/  MOV R7, UR13 ;  /* 0x0000000d00077c02 */ /* 0x000fe20008000f00 */
[----:B------:R-:W2:Y:S01]  /*0990*/  @P1 LDG.E R4, desc[UR18][R4.64] ;  /* 0x0000001204041981 */ /* 0x000ea2000c1e1900 */
[----:B------:R-:W-:-:S02]  /*09a0*/  MOV R8, UR14 ;  /* 0x0000000e00087c02 */ /* 0x000fc40008000f00 */
[----:B------:R-:W-:Y:S01]  /*09b0*/  MOV R9, UR15 ;  /* 0x0000000f00097c02 */ /* 0x000fe20008000f00 */
[----:B------:R-:W-:Y:S01]  /*09c0*/  @!P0 IMAD.WIDE.U32 R6, R17, 0x4, R6 ;  /* 0x0000000411068825 */ /* 0x000fe200078e0006 */
[----:B------:R-:W3:Y:S03]  /*09d0*/  @P1 LDG.E R14, desc[UR18][R14.64] ;  /* 0x000000120e0e1981 */ /* 0x000ee6000c1e1900 */
[----:B------:R-:W-:Y:S01]  /*09e0*/  @!P0 IMAD.WIDE R8, R19, 0x4, R8 ;  /* 0x0000000413088825 */ /* 0x000fe200078e0208 */
[----:B------:R-:W3:Y:S04]  /*09f0*/  @P1 LDG.E R2, desc[UR18][R2.64+0x4] ;  /* 0x0000041202021981 */ /* 0x000ee8000c1e1900 */
[----:B------:R-:W4:Y:S04]  /*0a00*/  @!P0 LDG.E R7, desc[UR18][R6.64] ;  /* 0x0000001206078981 */ /* 0x000f28000c1e1900 */
[----:B------:R-:W4:Y:S01]  /*0a10*/  @!P0 LDG.E R8, desc[UR18][R8.64] ;  /* 0x0000001208088981 */ /* 0x000f22000c1e1900 */
[----:B--2---:R-:W-:-:S04]  /*0a20*/  @P1 FFMA R11, R11, R4, R12 ;  /* 0x000000040b0b1223 */ /* 0x004fc8000000000c */
[----:B---3--:R-:W-:-:S04]  /*0a30*/  @P1 FFMA R12, R2, R14, R11 ;  /* 0x0000000e020c1223 */ /* 0x008fc8000000000b */
[----:B----4-:R-:W-:-:S07]  /*0a40*/  @!P0 FFMA R12, R7, R8, R12 ;  /* 0x00000008070c8223 */ /* 0x010fce000000000c */
.L_x_2:
[----:B------:R-:W1:Y:S01]  /*0a50*/  LDC.64 R2, c[0x0][0x390] ;  /* 0x0000e400ff027b82 */ /* 0x000e620000000a00 */
[----:B------:R-:W-:-:S05]  /*0a60*/  IADD3 R13, PT, PT, R0, R13, RZ ;  /* 0x0000000d000d7210 */ /* 0x000fca0007ffe0ff */
[----:B-1----:R-:W-:-:S05]  /*0a70*/  IMAD.WIDE R2, R13, 0x4, R2 ;  /* 0x000000040d027825 */ /* 0x002fca00078e0202 */
[----:B0-----:R-:W-:Y:S01]  /*0a80*/  STG.E desc[UR18][R2.64], R12 ;  /* 0x0000000c02007986 */ /* 0x001fe2000c101912 */
[----:B------:R-:W-:Y:S05]  /*0a90*/  EXIT ;  /* 0x000000000000794d */ /* 0x000fea0003800000 */
.L_x_4:
[----:B------:R-:W-:-:S00]  /*0aa0*/  BRA `(.L_x_4) ;  /* 0xfffffffc00fc7947 */ /* 0x000fc0000383ffff */
[----:B------:R-:W-:-:S00]  /*0ab0*/  NOP ;  /* 0x0000000000007918 */ /* 0x000fc00000000000 */
        /* <DEDUP_REMOVED lines=12> */
.L_x_5:


//--------------------- .nv.shared.reserved.0     --------------------------
	.section	.nv.shared.reserved.0,"aw",@nobits
	.weak		__nv_reservedSMEM_offset_0_alias
	.size		__nv_reservedSMEM_offset_0_alias, 0, 64
	.other		__nv_reservedSMEM_offset_0_alias,@"STO_CUDA_RESERVED_SHARED STV_DEFAULT"
__nv_reservedSMEM_offset_0_alias:
	.zero		0
	.zero		64


//--------------------- .nv.constant0._Z13matrixMulCUDAPfS_S_i --------------------------
	.section	.nv.constant0._Z13matrixMulCUDAPfS_S_i,"a",@progbits
	.sectionflags	@""
	.align	4
.nv.constant0._Z13matrixMulCUDAPfS_S_i:
	.zero		924


//--------------------- SYMBOLS --------------------------

	.type		.nv.reservedSmem.offset0,@object
	.size		.nv.reservedSmem.offset0,0x4
